	.headerflags	@"EF_CUDA_TEXMODE_UNIFIED EF_CUDA_64BIT_ADDRESS EF_CUDA_ACCELERATORS EF_CUDA_SM90 EF_CUDA_VIRTUAL_SM(EF_CUDA_SM90)"
	.elftype	@"ET_EXEC"


//--------------------- .nv.info                  --------------------------
	.section	.nv.info,"",@"SHT_CUDA_INFO"
	.align	4


	//----- nvinfo : EIATTR_REGCOUNT
	.align		4
        /*0000*/ 	.byte	0x04, 0x2f
        /*0002*/ 	.short	(.L_3 - .L_2)
	.align		4
.L_2:
        /*0004*/ 	.word	index@(triton_poi_fused__native_batch_norm_legit_no_training_19)
        /*0008*/ 	.word	0x00000018


	//----- nvinfo : EIATTR_MIN_STACK_SIZE
	.align		4
.L_3:
        /*000c*/ 	.byte	0x04, 0x12
        /*000e*/ 	.short	(.L_5 - .L_4)
	.align		4
.L_4:
        /*0010*/ 	.word	index@(triton_poi_fused__native_batch_norm_legit_no_training_19)
        /*0014*/ 	.word	0x00000000


	//----- nvinfo : EIATTR_FRAME_SIZE
	.align		4
.L_5:
        /*0018*/ 	.byte	0x04, 0x11
        /*001a*/ 	.short	(.L_7 - .L_6)
	.align		4
.L_6:
        /*001c*/ 	.word	index@(triton_poi_fused__native_batch_norm_legit_no_training_19)
        /*0020*/ 	.word	0x00000000


	//----- nvinfo : EIATTR_MIN_STACK_SIZE
	.align		4
.L_7:
        /*0024*/ 	.byte	0x04, 0x12
        /*0026*/ 	.short	(.L_9 - .L_8)
	.align		4
.L_8:
        /*0028*/ 	.word	index@(triton_poi_fused__native_batch_norm_legit_no_training_19)
        /*002c*/ 	.word	0x00000000
.L_9:


//--------------------- .nv.info.triton_poi_fused__native_batch_norm_legit_no_training_19 --------------------------
	.section	.nv.info.triton_poi_fused__native_batch_norm_legit_no_training_19,"",@"SHT_CUDA_INFO"
	.sectionflags	@""
	.align	4


	//----- nvinfo : EIATTR_CUDA_API_VERSION
	.align		4
        /*0000*/ 	.byte	0x04, 0x37
        /*0002*/ 	.short	(.L_11 - .L_10)
.L_10:
        /*0004*/ 	.word	0x0000007c


	//----- nvinfo : EIATTR_KPARAM_INFO
	.align		4
.L_11:
        /*0008*/ 	.byte	0x04, 0x17
        /*000a*/ 	.short	(.L_13 - .L_12)
.L_12:
        /*000c*/ 	.word	0x00000000
        /*0010*/ 	.short	0x0006
        /*0012*/ 	.short	0x0030
        /*0014*/ 	.byte	0x00, 0xf0, 0x11, 0x00


	//----- nvinfo : EIATTR_KPARAM_INFO
	.align		4
.L_13:
        /*0018*/ 	.byte	0x04, 0x17
        /*001a*/ 	.short	(.L_15 - .L_14)
.L_14:
        /*001c*/ 	.word	0x00000000
        /*0020*/ 	.short	0x0005
        /*0022*/ 	.short	0x0028
        /*0024*/ 	.byte	0x00, 0xf4, 0x21, 0x00


	//----- nvinfo : EIATTR_KPARAM_INFO
	.align		4
.L_15:
        /*0028*/ 	.byte	0x04, 0x17
        /*002a*/ 	.short	(.L_17 - .L_16)
.L_16:
        /*002c*/ 	.word	0x00000000
        /*0030*/ 	.short	0x0004
        /*0032*/ 	.short	0x0020
        /*0034*/ 	.byte	0x00, 0xf4, 0x21, 0x00


	//----- nvinfo : EIATTR_KPARAM_INFO
	.align		4
.L_17:
        /*0038*/ 	.byte	0x04, 0x17
        /*003a*/ 	.short	(.L_19 - .L_18)
.L_18:
        /*003c*/ 	.word	0x00000000
        /*0040*/ 	.short	0x0003
        /*0042*/ 	.short	0x0018
        /*0044*/ 	.byte	0x00, 0xf4, 0x21, 0x00


	//----- nvinfo : EIATTR_KPARAM_INFO
	.align		4
.L_19:
        /*0048*/ 	.byte	0x04, 0x17
        /*004a*/ 	.short	(.L_21 - .L_20)
.L_20:
        /*004c*/ 	.word	0x00000000
        /*0050*/ 	.short	0x0002
        /*0052*/ 	.short	0x0010
        /*0054*/ 	.byte	0x00, 0xf4, 0x21, 0x00


	//----- nvinfo : EIATTR_KPARAM_INFO
	.align		4
.L_21:
        /*0058*/ 	.byte	0x04, 0x17
        /*005a*/ 	.short	(.L_23 - .L_22)
.L_22:
        /*005c*/ 	.word	0x00000000
        /*0060*/ 	.short	0x0001
        /*0062*/ 	.short	0x0008
        /*0064*/ 	.byte	0x00, 0xf4, 0x21, 0x00


	//----- nvinfo : EIATTR_KPARAM_INFO
	.align		4
.L_23:
        /*0068*/ 	.byte	0x04, 0x17
        /*006a*/ 	.short	(.L_25 - .L_24)
.L_24:
        /*006c*/ 	.word	0x00000000
        /*0070*/ 	.short	0x0000
        /*0072*/ 	.short	0x0000
        /*0074*/ 	.byte	0x00, 0xf4, 0x21, 0x00


	//----- nvinfo : EIATTR_SPARSE_MMA_MASK
	.align		4
.L_25:
        /*0078*/ 	.byte	0x03, 0x50
        /*007a*/ 	.short	0x0000


	//----- nvinfo : EIATTR_MAXREG_COUNT
	.align		4
        /*007c*/ 	.byte	0x03, 0x1b
        /*007e*/ 	.short	0x00ff


	//----- nvinfo : EIATTR_EXIT_INSTR_OFFSETS
	.align		4
        /*0080*/ 	.byte	0x04, 0x1c
        /*0082*/ 	.short	(.L_27 - .L_26)


	//   ....[0]....
.L_26:
        /*0084*/ 	.word	0x000003e0


	//   ....[1]....
        /*0088*/ 	.word	0x00000400


	//----- nvinfo : EIATTR_REQNTID
	.align		4
.L_27:
        /*008c*/ 	.byte	0x04, 0x10
        /*008e*/ 	.short	(.L_29 - .L_28)
.L_28:
        /*0090*/ 	.word	0x00000080
        /*0094*/ 	.word	0x00000001
        /*0098*/ 	.word	0x00000001


	//----- nvinfo : EIATTR_CBANK_PARAM_SIZE
	.align		4
.L_29:
        /*009c*/ 	.byte	0x03, 0x19
        /*009e*/ 	.short	0x0034


	//----- nvinfo : EIATTR_PARAM_CBANK
	.align		4
        /*00a0*/ 	.byte	0x04, 0x0a
        /*00a2*/ 	.short	(.L_31 - .L_30)
	.align		4
.L_30:
        /*00a4*/ 	.word	index@(.nv.constant0.triton_poi_fused__native_batch_norm_legit_no_training_19)
        /*00a8*/ 	.short	0x0210
        /*00aa*/ 	.short	0x0034


	//----- nvinfo : EIATTR_SW_WAR
	.align		4
.L_31:
        /*00ac*/ 	.byte	0x04, 0x36
        /*00ae*/ 	.short	(.L_33 - .L_32)
.L_32:
        /*00b0*/ 	.word	0x00000008
.L_33:


//--------------------- .nv.callgraph             --------------------------
	.section	.nv.callgraph,"",@"SHT_CUDA_CALLGRAPH"
	.align	4
	.sectionentsize	8
	.align		4
        /*0000*/ 	.word	0x00000000
	.align		4
        /*0004*/ 	.word	0xffffffff
	.align		4
        /*0008*/ 	.word	0x00000000
	.align		4
        /*000c*/ 	.word	0xfffffffe
	.align		4
        /*0010*/ 	.word	0x00000000
	.align		4
        /*0014*/ 	.word	0xfffffffd
	.align		4
        /*0018*/ 	.word	0x00000000
	.align		4
        /*001c*/ 	.word	0xfffffffc


//--------------------- .nv.constant4             --------------------------
	.section	.nv.constant4,"a",@progbits
	.align	8
	.align		8
.nv.constant4:
        /*0000*/ 	.dword	_$_str
	.align		8
        /*0008*/ 	.dword	_$_str_$_2


//--------------------- .text.triton_poi_fused__native_batch_norm_legit_no_training_19 --------------------------
	.section	.text.triton_poi_fused__native_batch_norm_legit_no_training_19,"ax",@progbits
	.align	128
        .global         triton_poi_fused__native_batch_norm_legit_no_training_19
        .type           triton_poi_fused__native_batch_norm_legit_no_training_19,@function
        .size           triton_poi_fused__native_batch_norm_legit_no_training_19,(.L_x_1 - triton_poi_fused__native_batch_norm_legit_no_training_19)
        .other          triton_poi_fused__native_batch_norm_legit_no_training_19,@"STO_CUDA_ENTRY STV_DEFAULT"
triton_poi_fused__native_batch_norm_legit_no_training_19:
.text.triton_poi_fused__native_batch_norm_legit_no_training_19:
[----:B------:R-:W0:Y:S01]  /*0000*/  LDC R1, c[0x0][0x28] ;  /* 0x00000a00ff017b82 */ /* 0x000e220000000800 */
[----:B------:R-:W1:Y:S01]  /*0010*/  S2R R0, SR_TID.X ;  /* 0x0000000000007919 */ /* 0x000e620000002100 */
[----:B------:R-:W-:-:S06]  /*0020*/  HFMA2.MMA R2, -RZ, RZ, 0, 0 ;  /* 0x00000000ff027435 */ /* 0x000fcc00000001ff */
[----:B------:R-:W2:Y:S01]  /*0030*/  LDC.64 R10, c[0x0][0x220] ;  /* 0x00008800ff0a7b82 */ /* 0x000ea20000000a00 */
[----:B------:R-:W-:Y:S01]  /*0040*/  ULDC.64 UR4, c[0x0][0x208] ;  /* 0x0000820000047ab9 */ /* 0x000fe20000000a00 */
[----:B------:R-:W3:Y:S06]  /*0050*/  S2R R3, SR_CTAID.X ;  /* 0x0000000000037919 */ /* 0x000eec0000002500 */
[----:B------:R-:W4:Y:S08]  /*0060*/  LDC.64 R14, c[0x0][0x210] ;  /* 0x00008400ff0e7b82 */ /* 0x000f300000000a00 */
[----:B------:R-:W5:Y:S08]  /*0070*/  LDC.64 R16, c[0x0][0x218] ;  /* 0x00008600ff107b82 */ /* 0x000f700000000a00 */
[----:B------:R-:W5:Y:S01]  /*0080*/  LDC.64 R18, c[0x0][0x228] ;  /* 0x00008a00ff127b82 */ /* 0x000f620000000a00 */
[----:B-1----:R-:W-:-:S07]  /*0090*/  SHF.L.U32 R0, R0, 0x1, RZ ;  /* 0x0000000100007819 */ /* 0x002fce00000006ff */
[----:B------:R-:W1:Y:S01]  /*00a0*/  LDC.64 R20, c[0x0][0x230] ;  /* 0x00008c00ff147b82 */ /* 0x000e620000000a00 */
[----:B------:R-:W-:-:S04]  /*00b0*/  LOP3.LUT R0, R0, 0xfe, RZ, 0xc0, !PT ;  /* 0x000000fe00007812 */ /* 0x000fc800078ec0ff */
[----:B---3--:R-:W-:-:S04]  /*00c0*/  LEA R3, R3, R0, 0x8 ;  /* 0x0000000003037211 */ /* 0x008fc800078e40ff */
[C---:B------:R-:W-:Y:S01]  /*00d0*/  ISETP.GE.AND P4, PT, R3.reuse, 0x2d80, PT ;  /* 0x00002d800300780c */ /* 0x040fe20003f86270 */
[----:B------:R-:W-:-:S05]  /*00e0*/  IMAD.HI R0, R3, -0x4bf4bf4b, R2 ;  /* 0xb40b40b503007827 */ /* 0x000fca00078e0202 */
[----:B------:R-:W-:-:S04]  /*00f0*/  SHF.R.U32.HI R5, RZ, 0x1f, R0 ;  /* 0x0000001fff057819 */ /* 0x000fc80000011600 */
[----:B------:R-:W-:-:S05]  /*0100*/  LEA.HI.SX32 R5, R0, R5, 0x17 ;  /* 0x0000000500057211 */ /* 0x000fca00078fbaff */
[----:B------:R-:W-:Y:S01]  /*0110*/  IMAD R13, R5, -0x2d8, R3 ;  /* 0xfffffd28050d7824 */ /* 0x000fe200078e0203 */
[----:B------:R-:W-:-:S03]  /*0120*/  CS2R R4, SRZ ;  /* 0x0000000000047805 */ /* 0x000fc6000001ff00 */
[----:B--2---:R-:W-:-:S05]  /*0130*/  IMAD.WIDE R10, R13, 0x4, R10 ;  /* 0x000000040d0a7825 */ /* 0x004fca00078e020a */
[----:B------:R2:W3:Y:S01]  /*0140*/  @!P4 LDG.E.EL.64 R4, desc[UR4][R10.64] ;  /* 0x000000040a04c981 */ /* 0x0004e2000c2e1b00 */
[----:B------:R-:W-:Y:S02]  /*0150*/  CS2R R6, SRZ ;  /* 0x0000000000067805 */ /* 0x000fe4000001ff00 */
[----:B------:R-:W-:Y:S01]  /*0160*/  CS2R R8, SRZ ;  /* 0x0000000000087805 */ /* 0x000fe2000001ff00 */
[----:B----4-:R-:W-:-:S04]  /*0170*/  IMAD.WIDE R14, R3, 0x4, R14 ;  /* 0x00000004030e7825 */ /* 0x010fc800078e020e */
[C---:B-----5:R-:W-:Y:S01]  /*0180*/  IMAD.WIDE R16, R13.reuse, 0x4, R16 ;  /* 0x000000040d107825 */ /* 0x060fe200078e0210 */
[----:B------:R-:W4:Y:S01]  /*0190*/  @!P4 LDG.E.64 R6, desc[UR4][R14.64] ;  /* 0x000000040e06c981 */ /* 0x000f22000c1e1b00 */
[----:B--2---:R-:W-:Y:S02]  /*01a0*/  CS2R R10, SRZ ;  /* 0x00000000000a7805 */ /* 0x004fe4000001ff00 */
[C---:B0-----:R-:W-:Y:S01]  /*01b0*/  IMAD.WIDE R18, R13.reuse, 0x4, R18 ;  /* 0x000000040d127825 */ /* 0x041fe200078e0212 */
[----:B------:R0:W4:Y:S03]  /*01c0*/  @!P4 LDG.E.EL.64 R8, desc[UR4][R16.64] ;  /* 0x000000041008c981 */ /* 0x000126000c2e1b00 */
[----:B-1----:R-:W-:Y:S01]  /*01d0*/  IMAD.WIDE R20, R13, 0x4, R20 ;  /* 0x000000040d147825 */ /* 0x002fe200078e0214 */
[----:B------:R-:W-:-:S04]  /*01e0*/  CS2R R12, SRZ ;  /* 0x00000000000c7805 */ /* 0x000fc8000001ff00 */
[----:B------:R-:W2:Y:S04]  /*01f0*/  @!P4 LDG.E.EL.64 R10, desc[UR4][R20.64] ;  /* 0x00000004140ac981 */ /* 0x000ea8000c2e1b00 */
[----:B------:R-:W2:Y:S01]  /*0200*/  @!P4 LDG.E.EL.64 R12, desc[UR4][R18.64] ;  /* 0x00000004120cc981 */ /* 0x000ea2000c2e1b00 */
[----:B0-----:R-:W-:Y:S01]  /*0210*/  MOV R17, 0x3e800000 ;  /* 0x3e80000000117802 */ /* 0x001fe20000000f00 */
[----:B---3--:R-:W-:Y:S01]  /*0220*/  FADD R4, R4, 9.9999997473787516356e-06 ;  /* 0x3727c5ac04047421 */ /* 0x008fe20000000000 */
[----:B------:R-:W-:-:S03]  /*0230*/  FADD R0, R5, 9.9999997473787516356e-06 ;  /* 0x3727c5ac05007421 */ /* 0x000fc60000000000 */
[----:B------:R0:W1:Y:S08]  /*0240*/  MUFU.SQRT R2, R4 ;  /* 0x0000000400027308 */ /* 0x0000700000002000 */
[----:B------:R-:W3:Y:S01]  /*0250*/  MUFU.SQRT R14, R0 ;  /* 0x00000000000e7308 */ /* 0x000ee20000002000 */
[----:B0-----:R-:W0:Y:S01]  /*0260*/  LDC.64 R4, c[0x0][0x238] ;  /* 0x00008e00ff047b82 */ /* 0x001e220000000a00 */
[----:B-1----:R-:W-:-:S02]  /*0270*/  FSETP.GT.AND P0, PT, R2, 8.50705917302346158658e+37, PT ;  /* 0x7e8000000200780b */ /* 0x002fc40003f04000 */
[----:B------:R-:W-:Y:S02]  /*0280*/  FSETP.GEU.AND P2, PT, R2, 1.175494350822287508e-38, PT ;  /* 0x008000000200780b */ /* 0x000fe40003f4e000 */
[C---:B---3--:R-:W-:Y:S02]  /*0290*/  FSETP.GT.AND P1, PT, R14.reuse, 8.50705917302346158658e+37, PT ;  /* 0x7e8000000e00780b */ /* 0x048fe40003f24000 */
[----:B------:R-:W-:-:S07]  /*02a0*/  FSETP.GEU.AND P3, PT, R14, 1.175494350822287508e-38, PT ;  /* 0x008000000e00780b */ /* 0x000fce0003f6e000 */
[----:B------:R-:W-:-:S04]  /*02b0*/  @P0 FMUL R2, R2, 0.25 ;  /* 0x3e80000002020820 */ /* 0x000fc80000400000 */
[----:B------:R-:W-:Y:S01]  /*02c0*/  @!P2 FMUL R2, R2, 16777216 ;  /* 0x4b8000000202a820 */ /* 0x000fe20000400000 */
[----:B------:R-:W-:-:S04]  /*02d0*/  @P1 FMUL R14, R14, 0.25 ;  /* 0x3e8000000e0e1820 */ /* 0x000fc80000400000 */
[----:B------:R-:W-:Y:S01]  /*02e0*/  @!P3 FMUL R14, R14, 16777216 ;  /* 0x4b8000000e0eb820 */ /* 0x000fe20000400000 */
[----:B------:R-:W1:Y:S01]  /*02f0*/  MUFU.RCP R2, R2 ;  /* 0x0000000200027308 */ /* 0x000e620000001000 */
[----:B------:R-:W-:-:S07]  /*0300*/  FSEL R15, R17, 1, P0 ;  /* 0x3f800000110f7808 */ /* 0x000fce0000000000 */
[----:B------:R-:W3:Y:S01]  /*0310*/  MUFU.RCP R14, R14 ;  /* 0x0000000e000e7308 */ /* 0x000ee20000001000 */
[----:B------:R-:W-:Y:S01]  /*0320*/  FSEL R17, R17, 1, P1 ;  /* 0x3f80000011117808 */ /* 0x000fe20000800000 */
[----:B------:R-:W-:-:S04]  /*0330*/  @!P2 FMUL R15, R15, 16777216 ;  /* 0x4b8000000f0fa820 */ /* 0x000fc80000400000 */
[----:B------:R-:W-:Y:S01]  /*0340*/  @!P3 FMUL R17, R17, 16777216 ;  /* 0x4b8000001111b820 */ /* 0x000fe20000400000 */
[----:B----4-:R-:W-:Y:S01]  /*0350*/  FADD R7, -R9, R7 ;  /* 0x0000000709077221 */ /* 0x010fe20000000100 */
[----:B------:R-:W-:Y:S01]  /*0360*/  FADD R6, -R8, R6 ;  /* 0x0000000608067221 */ /* 0x000fe20000000100 */
[----:B-1----:R-:W-:Y:S01]  /*0370*/  FMUL R15, R2, R15 ;  /* 0x0000000f020f7220 */ /* 0x002fe20000400000 */
[----:B---3--:R-:W-:-:S03]  /*0380*/  FMUL R0, R14, R17 ;  /* 0x000000110e007220 */ /* 0x008fc60000400000 */
[----:B------:R-:W-:Y:S01]  /*0390*/  FMUL R15, R6, R15 ;  /* 0x0000000f060f7220 */ /* 0x000fe20000400000 */
[----:B------:R-:W-:Y:S01]  /*03a0*/  FMUL R0, R7, R0 ;  /* 0x0000000007007220 */ /* 0x000fe20000400000 */
[----:B0-----:R-:W-:-:S04]  /*03b0*/  IMAD.WIDE R4, R3, 0x4, R4 ;  /* 0x0000000403047825 */ /* 0x001fc800078e0204 */
[----:B--2---:R-:W-:Y:S01]  /*03c0*/  FFMA R10, R15, R12, R10 ;  /* 0x0000000c0f0a7223 */ /* 0x004fe2000000000a */
[----:B------:R-:W-:Y:S01]  /*03d0*/  FFMA R11, R0, R13, R11 ;  /* 0x0000000d000b7223 */ /* 0x000fe2000000000b */
[----:B------:R-:W-:Y:S06]  /*03e0*/  @P4 EXIT ;  /* 0x000000000000494d */ /* 0x000fec0003800000 */
[----:B------:R-:W-:Y:S01]  /*03f0*/  STG.E.64 desc[UR4][R4.64], R10 ;  /* 0x0000000a04007986 */ /* 0x000fe2000c101b04 */
[----:B------:R-:W-:Y:S05]  /*0400*/  EXIT ;  /* 0x000000000000794d */ /* 0x000fea0003800000 */
.L_x_0:
[----:B------:R-:W-:-:S00]  /*0410*/  BRA `(.L_x_0) ;  /* 0xfffffffc00fc7947 */ /* 0x000fc0000383ffff */
[----:B------:R-:W-:-:S00]  /*0420*/  NOP ;  /* 0x0000000000007918 */ /* 0x000fc00000000000 */
        /* <DEDUP_REMOVED lines=13> */
.L_x_1:


//--------------------- .nv.global.init           --------------------------
	.section	.nv.global.init,"aw",@progbits
.nv.global.init:
	.type		_$_str,@object
	.size		_$_str,(_$_str_$_2 - _$_str)
_$_str:
        /*0000*/ 	.byte	0x5f, 0x5f, 0x43, 0x55, 0x44, 0x41, 0x5f, 0x46, 0x54, 0x5a, 0x00
	.type		_$_str_$_2,@object
	.size		_$_str_$_2,(.L_1 - _$_str_$_2)
_$_str_$_2:
        /*000b*/ 	.byte	0x5f, 0x5f, 0x43, 0x55, 0x44, 0x41, 0x5f, 0x50, 0x52, 0x45, 0x43, 0x5f, 0x53, 0x51, 0x52, 0x54
        /*001b*/ 	.byte	0x00
.L_1:


//--------------------- .nv.constant0.triton_poi_fused__native_batch_norm_legit_no_training_19 --------------------------
	.section	.nv.constant0.triton_poi_fused__native_batch_norm_legit_no_training_19,"a",@progbits
	.sectionflags	@""
	.align	4
.nv.constant0.triton_poi_fused__native_batch_norm_legit_no_training_19:
	.zero		580
